//
// Generated by NVIDIA NVVM Compiler
//
// Compiler Build ID: CL-36424714
// Cuda compilation tools, release 13.0, V13.0.88
// Based on NVVM 20.0.0
//

.version 9.0
.target sm_100
.address_size 64

	// .globl	_Z14multiplyKernelPiPKiS1_

.visible .entry _Z14multiplyKernelPiPKiS1_(
	.param .u64 .ptr .align 1 _Z14multiplyKernelPiPKiS1__param_0,
	.param .u64 .ptr .align 1 _Z14multiplyKernelPiPKiS1__param_1,
	.param .u64 .ptr .align 1 _Z14multiplyKernelPiPKiS1__param_2
)
{
	.reg .b32 	%r<5>;
	.reg .b64 	%rd<11>;

	ld.param.u64 	%rd1, [_Z14multiplyKernelPiPKiS1__param_0];
	ld.param.u64 	%rd2, [_Z14multiplyKernelPiPKiS1__param_1];
	ld.param.u64 	%rd3, [_Z14multiplyKernelPiPKiS1__param_2];
	cvta.to.global.u64 	%rd4, %rd1;
	cvta.to.global.u64 	%rd5, %rd3;
	cvta.to.global.u64 	%rd6, %rd2;
	mov.u32 	%r1, %tid.x;
	mul.wide.u32 	%rd7, %r1, 4;
	add.s64 	%rd8, %rd6, %rd7;
	ld.global.u32 	%r2, [%rd8];
	add.s64 	%rd9, %rd5, %rd7;
	ld.global.u32 	%r3, [%rd9];
	mul.lo.s32 	%r4, %r3, %r2;
	add.s64 	%rd10, %rd4, %rd7;
	st.global.u32 	[%rd10], %r4;
	ret;

}


// ===== COMPILED SASS (sm_100) =====

	.target	sm_100

	.elftype	@"ET_EXEC"


//--------------------- .note.nv.tkinfo           --------------------------
	.section	.note.nv.tkinfo,"",@"SHT_NOTE"
	.sectionflags	@"SHF_NOTE_NV_TKINFO"
	.tkinfo
        /*0018*/ 	.word	0x00000002
        /*0030*/ 	.string	""
        /*0030*/ 	.string	"ptxas"
        /*0030*/ 	.string	"Cuda compilation tools, release 13.0, V13.0.88"
        /*0030*/ 	.string	"Build cuda_13.0.r13.0/compiler.36424714_0"
        /*0030*/ 	.string	"-arch sm_100 -m 64 "



//--------------------- .note.nv.cuinfo           --------------------------
	.section	.note.nv.cuinfo,"",@"SHT_NOTE"
	.sectionflags	@"SHF_NOTE_NV_CUINFO"
        /*0018*/ 	.short	0x0002
        /*001a*/ 	.short	0x0064
        /*001c*/ 	.short	0x0082
	.zero		2


//--------------------- .nv.info                  --------------------------
	.section	.nv.info,"",@"SHT_CUDA_INFO"
	.align	4


	//----- nvinfo : EIATTR_REGCOUNT
	.align		4
        /*0000*/ 	.byte	0x04, 0x2f
        /*0002*/ 	.short	(.L_1 - .L_0)
	.align		4
.L_0:
        /*0004*/ 	.word	index@(_Z14multiplyKernelPiPKiS1_)
        /*0008*/ 	.word	0x0000000c


	//----- nvinfo : EIATTR_FRAME_SIZE
	.align		4
.L_1:
        /*000c*/ 	.byte	0x04, 0x11
        /*000e*/ 	.short	(.L_3 - .L_2)
	.align		4
.L_2:
        /*0010*/ 	.word	index@(_Z14multiplyKernelPiPKiS1_)
        /*0014*/ 	.word	0x00000000


	//----- nvinfo : EIATTR_MIN_STACK_SIZE
	.align		4
.L_3:
        /*0018*/ 	.byte	0x04, 0x12
        /*001a*/ 	.short	(.L_5 - .L_4)
	.align		4
.L_4:
        /*001c*/ 	.word	index@(_Z14multiplyKernelPiPKiS1_)
        /*0020*/ 	.word	0x00000000
.L_5:


//--------------------- .nv.compat                --------------------------
	.section	.nv.compat,"",@"SHT_CUDA_COMPAT_INFO"
	.align	4
        /*0000*/ 	.byte	0x02, 0x09, 0x00, 0x00, 0x02, 0x02, 0x01, 0x00, 0x02, 0x05, 0x05, 0x00, 0x03, 0x07, 0x01, 0x01
        /*0010*/ 	.byte	0x02, 0x03, 0x00, 0x00, 0x02, 0x06, 0x01, 0x00, 0x04, 0x0b, 0x08, 0x00, 0x09, 0x00, 0x00, 0x00
        /*0020*/ 	.byte	0x00, 0x00, 0x00, 0x00


//--------------------- .nv.info._Z14multiplyKernelPiPKiS1_ --------------------------
	.section	.nv.info._Z14multiplyKernelPiPKiS1_,"",@"SHT_CUDA_INFO"
	.sectionflags	@""
	.align	4


	//----- nvinfo : EIATTR_CUDA_API_VERSION
	.align		4
        /*0000*/ 	.byte	0x04, 0x37
        /*0002*/ 	.short	(.L_7 - .L_6)
.L_6:
        /*0004*/ 	.word	0x00000082


	//----- nvinfo : EIATTR_KPARAM_INFO
	.align		4
.L_7:
        /*0008*/ 	.byte	0x04, 0x17
        /*000a*/ 	.short	(.L_9 - .L_8)
.L_8:
        /*000c*/ 	.word	0x00000000
        /*0010*/ 	.short	0x0002
        /*0012*/ 	.short	0x0010
        /*0014*/ 	.byte	0x00, 0xf5, 0x21, 0x00


	//----- nvinfo : EIATTR_KPARAM_INFO
	.align		4
.L_9:
        /*0018*/ 	.byte	0x04, 0x17
        /*001a*/ 	.short	(.L_11 - .L_10)
.L_10:
        /*001c*/ 	.word	0x00000000
        /*0020*/ 	.short	0x0001
        /*0022*/ 	.short	0x0008
        /*0024*/ 	.byte	0x00, 0xf5, 0x21, 0x00


	//----- nvinfo : EIATTR_KPARAM_INFO
	.align		4
.L_11:
        /*0028*/ 	.byte	0x04, 0x17
        /*002a*/ 	.short	(.L_13 - .L_12)
.L_12:
        /*002c*/ 	.word	0x00000000
        /*0030*/ 	.short	0x0000
        /*0032*/ 	.short	0x0000
        /*0034*/ 	.byte	0x00, 0xf5, 0x21, 0x00


	//----- nvinfo : EIATTR_SPARSE_MMA_MASK
	.align		4
.L_13:
        /*0038*/ 	.byte	0x03, 0x50
        /*003a*/ 	.short	0x0000


	//----- nvinfo : EIATTR_MAXREG_COUNT
	.align		4
        /*003c*/ 	.byte	0x03, 0x1b
        /*003e*/ 	.short	0x00ff


	//----- nvinfo : EIATTR_MERCURY_ISA_VERSION
	.align		4
        /*0040*/ 	.byte	0x03, 0x5f
        /*0042*/ 	.short	0x0101


	//----- nvinfo : EIATTR_VRC_CTA_INIT_COUNT
	.align		4
        /*0044*/ 	.byte	0x02, 0x4a
	.zero		1
	.zero		1


	//----- nvinfo : EIATTR_EXIT_INSTR_OFFSETS
	.align		4
        /*0048*/ 	.byte	0x04, 0x1c
        /*004a*/ 	.short	(.L_15 - .L_14)


	//   ....[0]....
.L_14:
        /*004c*/ 	.word	0x000000d0


	//----- nvinfo : EIATTR_CBANK_PARAM_SIZE
	.align		4
.L_15:
        /*0050*/ 	.byte	0x03, 0x19
        /*0052*/ 	.short	0x0018


	//----- nvinfo : EIATTR_PARAM_CBANK
	.align		4
        /*0054*/ 	.byte	0x04, 0x0a
        /*0056*/ 	.short	(.L_17 - .L_16)
	.align		4
.L_16:
        /*0058*/ 	.word	index@(.nv.constant0._Z14multiplyKernelPiPKiS1_)
        /*005c*/ 	.short	0x0380
        /*005e*/ 	.short	0x0018


	//----- nvinfo : EIATTR_SW_WAR
	.align		4
.L_17:
        /*0060*/ 	.byte	0x04, 0x36
        /*0062*/ 	.short	(.L_19 - .L_18)
.L_18:
        /*0064*/ 	.word	0x00000008
.L_19:


//--------------------- .nv.callgraph             --------------------------
	.section	.nv.callgraph,"",@"SHT_CUDA_CALLGRAPH"
	.align	4
	.sectionentsize	8
	.align		4
        /*0000*/ 	.word	0x00000000
	.align		4
        /*0004*/ 	.word	0xffffffff
	.align		4
        /*0008*/ 	.word	0x00000000
	.align		4
        /*000c*/ 	.word	0xfffffffe
	.align		4
        /*0010*/ 	.word	0x00000000
	.align		4
        /*0014*/ 	.word	0xfffffffd
	.align		4
        /*0018*/ 	.word	0x00000000
	.align		4
        /*001c*/ 	.word	0xfffffffc


//--------------------- .text._Z14multiplyKernelPiPKiS1_ --------------------------
	.section	.text._Z14multiplyKernelPiPKiS1_,"ax",@progbits
	.align	128
        .global         _Z14multiplyKernelPiPKiS1_
        .type           _Z14multiplyKernelPiPKiS1_,@function
        .size           _Z14multiplyKernelPiPKiS1_,(.L_x_1 - _Z14multiplyKernelPiPKiS1_)
        .other          _Z14multiplyKernelPiPKiS1_,@"STO_CUDA_ENTRY STV_DEFAULT"
_Z14multiplyKernelPiPKiS1_:
.text._Z14multiplyKernelPiPKiS1_:
[----:B------:R-:W-:Y:S01]  /*0000*/  LDC R1, c[0x0][0x37c] ;  /* 0x0000df00ff017b82 */ /* 0x000fe20000000800 */
[----:B------:R-:W0:Y:S07]  /*0010*/  S2R R9, SR_TID.X ;  /* 0x0000000000097919 */ /* 0x000e2e0000002100 */
[----:B------:R-:W0:Y:S01]  /*0020*/  LDC.64 R2, c[0x0][0x388] ;  /* 0x0000e200ff027b82 */ /* 0x000e220000000a00 */
[----:B------:R-:W1:Y:S07]  /*0030*/  LDCU.64 UR4, c[0x0][0x358] ;  /* 0x00006b00ff0477ac */ /* 0x000e6e0008000a00 */
[----:B------:R-:W2:Y:S08]  /*0040*/  LDC.64 R4, c[0x0][0x390] ;  /* 0x0000e400ff047b82 */ /* 0x000eb00000000a00 */
[----:B------:R-:W3:Y:S01]  /*0050*/  LDC.64 R6, c[0x0][0x380] ;  /* 0x0000e000ff067b82 */ /* 0x000ee20000000a00 */
[----:B0-----:R-:W-:-:S04]  /*0060*/  IMAD.WIDE.U32 R2, R9, 0x4, R2 ;  /* 0x0000000409027825 */ /* 0x001fc800078e0002 */
[C---:B--2---:R-:W-:Y:S02]  /*0070*/  IMAD.WIDE.U32 R4, R9.reuse, 0x4, R4 ;  /* 0x0000000409047825 */ /* 0x044fe400078e0004 */
[----:B-1----:R-:W2:Y:S04]  /*0080*/  LDG.E R2, desc[UR4][R2.64] ;  /* 0x0000000402027981 */ /* 0x002ea8000c1e1900 */
[----:B------:R-:W2:Y:S01]  /*0090*/  LDG.E R5, desc[UR4][R4.64] ;  /* 0x0000000404057981 */ /* 0x000ea2000c1e1900 */
[----:B---3--:R-:W-:-:S04]  /*00a0*/  IMAD.WIDE.U32 R6, R9, 0x4, R6 ;  /* 0x0000000409067825 */ /* 0x008fc800078e0006 */
[----:B--2---:R-:W-:-:S05]  /*00b0*/  IMAD R9, R2, R5, RZ ;  /* 0x0000000502097224 */ /* 0x004fca00078e02ff */
[----:B------:R-:W-:Y:S01]  /*00c0*/  STG.E desc[UR4][R6.64], R9 ;  /* 0x0000000906007986 */ /* 0x000fe2000c101904 */
[----:B------:R-:W-:Y:S05]  /*00d0*/  EXIT ;  /* 0x000000000000794d */ /* 0x000fea0003800000 */
.L_x_0:
[----:B------:R-:W-:-:S00]  /*00e0*/  BRA `(.L_x_0) ;  /* 0xfffffffc00fc7947 */ /* 0x000fc0000383ffff */
[----:B------:R-:W-:-:S00]  /*00f0*/  NOP ;  /* 0x0000000000007918 */ /* 0x000fc00000000000 */
        /* <DEDUP_REMOVED lines=8> */
.L_x_1:


//--------------------- .nv.shared.reserved.0     --------------------------
	.section	.nv.shared.reserved.0,"aw",@nobits
	.weak		__nv_reservedSMEM_offset_0_alias
	.size		__nv_reservedSMEM_offset_0_alias, 0, 64
	.other		__nv_reservedSMEM_offset_0_alias,@"STO_CUDA_RESERVED_SHARED STV_DEFAULT"
__nv_reservedSMEM_offset_0_alias:
	.zero		0
	.zero		64


//--------------------- .nv.constant0._Z14multiplyKernelPiPKiS1_ --------------------------
	.section	.nv.constant0._Z14multiplyKernelPiPKiS1_,"a",@progbits
	.sectionflags	@""
	.align	4
.nv.constant0._Z14multiplyKernelPiPKiS1_:
	.zero		920


//--------------------- SYMBOLS --------------------------

	.type		.nv.reservedSmem.offset0,@object
	.size		.nv.reservedSmem.offset0,0x4
